//
// Generated by NVIDIA NVVM Compiler
//
// Compiler Build ID: CL-36424714
// Cuda compilation tools, release 13.0, V13.0.88
// Based on NVVM 20.0.0
//

.version 9.0
.target sm_100
.address_size 64

	// .globl	_Z17Reduction6_kernelPiPKim
.extern .shared .align 16 .b8 sPartials[];

.visible .entry _Z17Reduction6_kernelPiPKim(
	.param .u64 .ptr .align 1 _Z17Reduction6_kernelPiPKim_param_0,
	.param .u64 .ptr .align 1 _Z17Reduction6_kernelPiPKim_param_1,
	.param .u64 _Z17Reduction6_kernelPiPKim_param_2
)
{
	.reg .pred 	%p<10>;
	.reg .b32 	%r<44>;
	.reg .b64 	%rd<15>;

	ld.param.u64 	%rd6, [_Z17Reduction6_kernelPiPKim_param_0];
	ld.param.u64 	%rd7, [_Z17Reduction6_kernelPiPKim_param_1];
	ld.param.u64 	%rd8, [_Z17Reduction6_kernelPiPKim_param_2];
	mov.u32 	%r1, %tid.x;
	mov.u32 	%r2, %ctaid.x;
	mov.u32 	%r42, %ntid.x;
	mad.lo.s32 	%r14, %r2, %r42, %r1;
	cvt.u64.u32 	%rd14, %r14;
	setp.le.u64 	%p1, %rd8, %rd14;
	mov.b32 	%r40, 0;
	@%p1 bra 	$L__BB0_3;
	mov.u32 	%r16, %nctaid.x;
	mul.lo.s32 	%r17, %r42, %r16;
	cvt.u64.u32 	%rd2, %r17;
	cvta.to.global.u64 	%rd3, %rd7;
	mov.b32 	%r40, 0;
$L__BB0_2:
	shl.b64 	%rd9, %rd14, 2;
	add.s64 	%rd10, %rd3, %rd9;
	ld.global.u32 	%r18, [%rd10];
	add.s32 	%r40, %r18, %r40;
	add.s64 	%rd14, %rd14, %rd2;
	setp.lt.u64 	%p2, %rd14, %rd8;
	@%p2 bra 	$L__BB0_2;
$L__BB0_3:
	shl.b32 	%r19, %r1, 2;
	mov.u32 	%r20, sPartials;
	add.s32 	%r7, %r20, %r19;
	st.shared.u32 	[%r7], %r40;
	bar.sync 	0;
	add.s32 	%r21, %r42, -1;
	and.b32  	%r22, %r42, %r21;
	setp.eq.s32 	%p3, %r22, 0;
	@%p3 bra 	$L__BB0_8;
$L__BB0_4:
	add.s32 	%r23, %r42, -1;
	and.b32  	%r42, %r23, %r42;
	add.s32 	%r24, %r42, -1;
	and.b32  	%r25, %r42, %r24;
	setp.ne.s32 	%p4, %r25, 0;
	@%p4 bra 	$L__BB0_4;
	setp.lt.s32 	%p5, %r1, %r42;
	@%p5 bra 	$L__BB0_7;
	ld.shared.u32 	%r26, [%r7];
	sub.s32 	%r27, %r1, %r42;
	shl.b32 	%r28, %r27, 2;
	add.s32 	%r30, %r20, %r28;
	ld.shared.u32 	%r31, [%r30];
	add.s32 	%r32, %r31, %r26;
	st.shared.u32 	[%r30], %r32;
$L__BB0_7:
	bar.sync 	0;
$L__BB0_8:
	setp.lt.u32 	%p6, %r42, 2;
	@%p6 bra 	$L__BB0_12;
$L__BB0_9:
	shr.u32 	%r12, %r42, 1;
	setp.ge.u32 	%p7, %r1, %r12;
	@%p7 bra 	$L__BB0_11;
	shl.b32 	%r33, %r12, 2;
	add.s32 	%r34, %r7, %r33;
	ld.shared.u32 	%r35, [%r34];
	ld.shared.u32 	%r36, [%r7];
	add.s32 	%r37, %r36, %r35;
	st.shared.u32 	[%r7], %r37;
$L__BB0_11:
	bar.sync 	0;
	setp.gt.u32 	%p8, %r42, 3;
	mov.u32 	%r42, %r12;
	@%p8 bra 	$L__BB0_9;
$L__BB0_12:
	setp.ne.s32 	%p9, %r1, 0;
	@%p9 bra 	$L__BB0_14;
	ld.shared.u32 	%r38, [sPartials];
	cvta.to.global.u64 	%rd11, %rd6;
	mul.wide.u32 	%rd12, %r2, 4;
	add.s64 	%rd13, %rd11, %rd12;
	st.global.u32 	[%rd13], %r38;
$L__BB0_14:
	ret;

}


// ===== COMPILED SASS (sm_100) =====

	.target	sm_100

	.elftype	@"ET_EXEC"


//--------------------- .note.nv.tkinfo           --------------------------
	.section	.note.nv.tkinfo,"",@"SHT_NOTE"
	.sectionflags	@"SHF_NOTE_NV_TKINFO"
	.tkinfo
        /*0018*/ 	.word	0x00000002
        /*0030*/ 	.string	""
        /*0030*/ 	.string	"ptxas"
        /*0030*/ 	.string	"Cuda compilation tools, release 13.0, V13.0.88"
        /*0030*/ 	.string	"Build cuda_13.0.r13.0/compiler.36424714_0"
        /*0030*/ 	.string	"-arch sm_100 -m 64 "



//--------------------- .note.nv.cuinfo           --------------------------
	.section	.note.nv.cuinfo,"",@"SHT_NOTE"
	.sectionflags	@"SHF_NOTE_NV_CUINFO"
        /*0018*/ 	.short	0x0002
        /*001a*/ 	.short	0x0064
        /*001c*/ 	.short	0x0082
	.zero		2


//--------------------- .nv.info                  --------------------------
	.section	.nv.info,"",@"SHT_CUDA_INFO"
	.align	4


	//----- nvinfo : EIATTR_REGCOUNT
	.align		4
        /*0000*/ 	.byte	0x04, 0x2f
        /*0002*/ 	.short	(.L_1 - .L_0)
	.align		4
.L_0:
        /*0004*/ 	.word	index@(_Z17Reduction6_kernelPiPKim)
        /*0008*/ 	.word	0x0000000e


	//----- nvinfo : EIATTR_FRAME_SIZE
	.align		4
.L_1:
        /*000c*/ 	.byte	0x04, 0x11
        /*000e*/ 	.short	(.L_3 - .L_2)
	.align		4
.L_2:
        /*0010*/ 	.word	index@(_Z17Reduction6_kernelPiPKim)
        /*0014*/ 	.word	0x00000000


	//----- nvinfo : EIATTR_MIN_STACK_SIZE
	.align		4
.L_3:
        /*0018*/ 	.byte	0x04, 0x12
        /*001a*/ 	.short	(.L_5 - .L_4)
	.align		4
.L_4:
        /*001c*/ 	.word	index@(_Z17Reduction6_kernelPiPKim)
        /*0020*/ 	.word	0x00000000
.L_5:


//--------------------- .nv.compat                --------------------------
	.section	.nv.compat,"",@"SHT_CUDA_COMPAT_INFO"
	.align	4
        /*0000*/ 	.byte	0x02, 0x09, 0x00, 0x00, 0x02, 0x02, 0x01, 0x00, 0x02, 0x05, 0x05, 0x00, 0x03, 0x07, 0x01, 0x01
        /*0010*/ 	.byte	0x02, 0x03, 0x00, 0x00, 0x02, 0x06, 0x01, 0x00, 0x04, 0x0b, 0x08, 0x00, 0x09, 0x00, 0x00, 0x00
        /*0020*/ 	.byte	0x00, 0x00, 0x00, 0x00


//--------------------- .nv.info._Z17Reduction6_kernelPiPKim --------------------------
	.section	.nv.info._Z17Reduction6_kernelPiPKim,"",@"SHT_CUDA_INFO"
	.sectionflags	@""
	.align	4


	//----- nvinfo : EIATTR_CUDA_API_VERSION
	.align		4
        /*0000*/ 	.byte	0x04, 0x37
        /*0002*/ 	.short	(.L_7 - .L_6)
.L_6:
        /*0004*/ 	.word	0x00000082


	//----- nvinfo : EIATTR_KPARAM_INFO
	.align		4
.L_7:
        /*0008*/ 	.byte	0x04, 0x17
        /*000a*/ 	.short	(.L_9 - .L_8)
.L_8:
        /*000c*/ 	.word	0x00000000
        /*0010*/ 	.short	0x0002
        /*0012*/ 	.short	0x0010
        /*0014*/ 	.byte	0x00, 0xf0, 0x21, 0x00


	//----- nvinfo : EIATTR_KPARAM_INFO
	.align		4
.L_9:
        /*0018*/ 	.byte	0x04, 0x17
        /*001a*/ 	.short	(.L_11 - .L_10)
.L_10:
        /*001c*/ 	.word	0x00000000
        /*0020*/ 	.short	0x0001
        /*0022*/ 	.short	0x0008
        /*0024*/ 	.byte	0x00, 0xf5, 0x21, 0x00


	//----- nvinfo : EIATTR_KPARAM_INFO
	.align		4
.L_11:
        /*0028*/ 	.byte	0x04, 0x17
        /*002a*/ 	.short	(.L_13 - .L_12)
.L_12:
        /*002c*/ 	.word	0x00000000
        /*0030*/ 	.short	0x0000
        /*0032*/ 	.short	0x0000
        /*0034*/ 	.byte	0x00, 0xf5, 0x21, 0x00


	//----- nvinfo : EIATTR_SPARSE_MMA_MASK
	.align		4
.L_13:
        /*0038*/ 	.byte	0x03, 0x50
        /*003a*/ 	.short	0x0000


	//----- nvinfo : EIATTR_MAXREG_COUNT
	.align		4
        /*003c*/ 	.byte	0x03, 0x1b
        /*003e*/ 	.short	0x00ff


	//----- nvinfo : EIATTR_NUM_BARRIERS
	.align		4
        /*0040*/ 	.byte	0x02, 0x4c
        /*0042*/ 	.byte	0x01
	.zero		1


	//----- nvinfo : EIATTR_MERCURY_ISA_VERSION
	.align		4
        /*0044*/ 	.byte	0x03, 0x5f
        /*0046*/ 	.short	0x0101


	//----- nvinfo : EIATTR_VRC_CTA_INIT_COUNT
	.align		4
        /*0048*/ 	.byte	0x02, 0x4a
	.zero		1
	.zero		1


	//----- nvinfo : EIATTR_EXIT_INSTR_OFFSETS
	.align		4
        /*004c*/ 	.byte	0x04, 0x1c
        /*004e*/ 	.short	(.L_15 - .L_14)


	//   ....[0]....
.L_14:
        /*0050*/ 	.word	0x00000400


	//   ....[1]....
        /*0054*/ 	.word	0x00000480


	//----- nvinfo : EIATTR_CRS_STACK_SIZE
	.align		4
.L_15:
        /*0058*/ 	.byte	0x04, 0x1e
        /*005a*/ 	.short	(.L_17 - .L_16)
.L_16:
        /*005c*/ 	.word	0x00000000


	//----- nvinfo : EIATTR_CBANK_PARAM_SIZE
	.align		4
.L_17:
        /*0060*/ 	.byte	0x03, 0x19
        /*0062*/ 	.short	0x0018


	//----- nvinfo : EIATTR_PARAM_CBANK
	.align		4
        /*0064*/ 	.byte	0x04, 0x0a
        /*0066*/ 	.short	(.L_19 - .L_18)
	.align		4
.L_18:
        /*0068*/ 	.word	index@(.nv.constant0._Z17Reduction6_kernelPiPKim)
        /*006c*/ 	.short	0x0380
        /*006e*/ 	.short	0x0018


	//----- nvinfo : EIATTR_SW_WAR
	.align		4
.L_19:
        /*0070*/ 	.byte	0x04, 0x36
        /*0072*/ 	.short	(.L_21 - .L_20)
.L_20:
        /*0074*/ 	.word	0x00000008
.L_21:


//--------------------- .nv.callgraph             --------------------------
	.section	.nv.callgraph,"",@"SHT_CUDA_CALLGRAPH"
	.align	4
	.sectionentsize	8
	.align		4
        /*0000*/ 	.word	0x00000000
	.align		4
        /*0004*/ 	.word	0xffffffff
	.align		4
        /*0008*/ 	.word	0x00000000
	.align		4
        /*000c*/ 	.word	0xfffffffe
	.align		4
        /*0010*/ 	.word	0x00000000
	.align		4
        /*0014*/ 	.word	0xfffffffd
	.align		4
        /*0018*/ 	.word	0x00000000
	.align		4
        /*001c*/ 	.word	0xfffffffc


//--------------------- .text._Z17Reduction6_kernelPiPKim --------------------------
	.section	.text._Z17Reduction6_kernelPiPKim,"ax",@progbits
	.align	128
        .global         _Z17Reduction6_kernelPiPKim
        .type           _Z17Reduction6_kernelPiPKim,@function
        .size           _Z17Reduction6_kernelPiPKim,(.L_x_8 - _Z17Reduction6_kernelPiPKim)
        .other          _Z17Reduction6_kernelPiPKim,@"STO_CUDA_ENTRY STV_DEFAULT"
_Z17Reduction6_kernelPiPKim:
.text._Z17Reduction6_kernelPiPKim:
[----:B------:R-:W-:Y:S01]  /*0000*/  LDC R1, c[0x0][0x37c] ;  /* 0x0000df00ff017b82 */ /* 0x000fe20000000800 */
[----:B------:R-:W0:Y:S01]  /*0010*/  S2R R7, SR_TID.X ;  /* 0x0000000000077919 */ /* 0x000e220000002100 */
[----:B------:R-:W1:Y:S01]  /*0020*/  LDCU UR4, c[0x0][0x360] ;  /* 0x00006c00ff0477ac */ /* 0x000e620008000800 */
[----:B------:R-:W-:Y:S01]  /*0030*/  BSSY.RECONVERGENT B0, `(.L_x_0) ;  /* 0x0000018000007945 */ /* 0x000fe20003800200 */
[----:B------:R-:W-:Y:S01]  /*0040*/  IMAD.MOV.U32 R5, RZ, RZ, RZ ;  /* 0x000000ffff057224 */ /* 0x000fe200078e00ff */
[----:B------:R-:W0:Y:S01]  /*0050*/  S2R R6, SR_CTAID.X ;  /* 0x0000000000067919 */ /* 0x000e220000002500 */
[----:B------:R-:W2:Y:S01]  /*0060*/  LDCU.64 UR8, c[0x0][0x390] ;  /* 0x00007200ff0877ac */ /* 0x000ea20008000a00 */
[----:B------:R-:W3:Y:S01]  /*0070*/  LDCU.64 UR6, c[0x0][0x358] ;  /* 0x00006b00ff0677ac */ /* 0x000ee20008000a00 */
[----:B------:R-:W4:Y:S01]  /*0080*/  LDCU.64 UR10, c[0x0][0x388] ;  /* 0x00007100ff0a77ac */ /* 0x000f220008000a00 */
[----:B-1----:R-:W-:Y:S02]  /*0090*/  IMAD.U32 R4, RZ, RZ, UR4 ;  /* 0x00000004ff047e24 */ /* 0x002fe4000f8e00ff */
[----:B0-----:R-:W-:-:S05]  /*00a0*/  IMAD R0, R6, UR4, R7 ;  /* 0x0000000406007c24 */ /* 0x001fca000f8e0207 */
[----:B--2---:R-:W-:-:S04]  /*00b0*/  ISETP.GE.U32.AND P0, PT, R0, UR8, PT ;  /* 0x0000000800007c0c */ /* 0x004fc8000bf06070 */
[----:B------:R-:W-:-:S13]  /*00c0*/  ISETP.GE.U32.AND.EX P0, PT, RZ, UR9, PT, P0 ;  /* 0x00000009ff007c0c */ /* 0x000fda000bf06100 */
[----:B---34-:R-:W-:Y:S05]  /*00d0*/  @P0 BRA `(.L_x_1) ;  /* 0x0000000000340947 */ /* 0x018fea0003800000 */
[----:B------:R-:W0:Y:S01]  /*00e0*/  LDCU UR4, c[0x0][0x370] ;  /* 0x00006e00ff0477ac */ /* 0x000e220008000800 */
[----:B------:R-:W-:Y:S02]  /*00f0*/  IMAD.MOV.U32 R9, RZ, RZ, RZ ;  /* 0x000000ffff097224 */ /* 0x000fe400078e00ff */
[----:B------:R-:W-:Y:S02]  /*0100*/  IMAD.MOV.U32 R5, RZ, RZ, RZ ;  /* 0x000000ffff057224 */ /* 0x000fe400078e00ff */
[----:B0-----:R-:W-:-:S07]  /*0110*/  IMAD R11, R4, UR4, RZ ;  /* 0x00000004040b7c24 */ /* 0x001fce000f8e02ff */
.L_x_2:
[----:B------:R-:W-:-:S04]  /*0120*/  LEA R2, P0, R0, UR10, 0x2 ;  /* 0x0000000a00027c11 */ /* 0x000fc8000f8010ff */
[----:B------:R-:W-:-:S05]  /*0130*/  LEA.HI.X R3, R0, UR11, R9, 0x2, P0 ;  /* 0x0000000b00037c11 */ /* 0x000fca00080f1409 */
[----:B------:R-:W2:Y:S01]  /*0140*/  LDG.E R2, desc[UR6][R2.64] ;  /* 0x0000000602027981 */ /* 0x000ea2000c1e1900 */
[----:B------:R-:W-:-:S05]  /*0150*/  IADD3 R0, P0, PT, R11, R0, RZ ;  /* 0x000000000b007210 */ /* 0x000fca0007f1e0ff */
[----:B------:R-:W-:Y:S01]  /*0160*/  IMAD.X R9, RZ, RZ, R9, P0 ;  /* 0x000000ffff097224 */ /* 0x000fe200000e0609 */
[----:B------:R-:W-:-:S04]  /*0170*/  ISETP.GE.U32.AND P0, PT, R0, UR8, PT ;  /* 0x0000000800007c0c */ /* 0x000fc8000bf06070 */
[----:B------:R-:W-:Y:S01]  /*0180*/  ISETP.GE.U32.AND.EX P0, PT, R9, UR9, PT, P0 ;  /* 0x0000000909007c0c */ /* 0x000fe2000bf06100 */
[----:B--2---:R-:W-:-:S12]  /*0190*/  IMAD.IADD R5, R2, 0x1, R5 ;  /* 0x0000000102057824 */ /* 0x004fd800078e0205 */
[----:B------:R-:W-:Y:S05]  /*01a0*/  @!P0 BRA `(.L_x_2) ;  /* 0xfffffffc00dc8947 */ /* 0x000fea000383ffff */
.L_x_1:
[----:B------:R-:W-:Y:S05]  /*01b0*/  BSYNC.RECONVERGENT B0 ;  /* 0x0000000000007941 */ /* 0x000fea0003800200 */
.L_x_0:
[----:B------:R-:W0:Y:S01]  /*01c0*/  S2UR UR5, SR_CgaCtaId ;  /* 0x00000000000579c3 */ /* 0x000e220000008800 */
[----:B------:R-:W-:Y:S01]  /*01d0*/  VIADD R3, R4, 0xffffffff ;  /* 0xffffffff04037836 */ /* 0x000fe20000000000 */
[----:B------:R-:W-:-:S04]  /*01e0*/  UMOV UR4, 0x400 ;  /* 0x0000040000047882 */ /* 0x000fc80000000000 */
[----:B------:R-:W-:Y:S01]  /*01f0*/  LOP3.LUT P0, RZ, R4, R3, RZ, 0xc0, !PT ;  /* 0x0000000304ff7212 */ /* 0x000fe2000780c0ff */
[----:B0-----:R-:W-:-:S06]  /*0200*/  ULEA UR4, UR5, UR4, 0x18 ;  /* 0x0000000405047291 */ /* 0x001fcc000f8ec0ff */
[----:B------:R-:W-:-:S05]  /*0210*/  LEA R0, R7, UR4, 0x2 ;  /* 0x0000000407007c11 */ /* 0x000fca000f8e10ff */
[----:B------:R0:W-:Y:S01]  /*0220*/  STS [R0], R5 ;  /* 0x0000000500007388 */ /* 0x0001e20000000800 */
[----:B------:R-:W-:Y:S06]  /*0230*/  BAR.SYNC.DEFER_BLOCKING 0x0 ;  /* 0x0000000000007b1d */ /* 0x000fec0000010000 */
[----:B------:R-:W-:Y:S05]  /*0240*/  @!P0 BRA `(.L_x_3) ;  /* 0x0000000000348947 */ /* 0x000fea0003800000 */
.L_x_4:
[----:B------:R-:W-:-:S05]  /*0250*/  VIADD R3, R4, 0xffffffff ;  /* 0xffffffff04037836 */ /* 0x000fca0000000000 */
[----:B------:R-:W-:-:S05]  /*0260*/  LOP3.LUT R4, R3, R4, RZ, 0xc0, !PT ;  /* 0x0000000403047212 */ /* 0x000fca00078ec0ff */
[----:B------:R-:W-:-:S05]  /*0270*/  VIADD R3, R4, 0xffffffff ;  /* 0xffffffff04037836 */ /* 0x000fca0000000000 */
[----:B------:R-:W-:-:S13]  /*0280*/  LOP3.LUT P0, RZ, R4, R3, RZ, 0xc0, !PT ;  /* 0x0000000304ff7212 */ /* 0x000fda000780c0ff */
[----:B------:R-:W-:Y:S05]  /*0290*/  @P0 BRA `(.L_x_4) ;  /* 0xfffffffc00ec0947 */ /* 0x000fea000383ffff */
[----:B------:R-:W-:-:S13]  /*02a0*/  ISETP.GE.AND P0, PT, R7, R4, PT ;  /* 0x000000040700720c */ /* 0x000fda0003f06270 */
[----:B------:R-:W-:-:S05]  /*02b0*/  @P0 IMAD.IADD R2, R7, 0x1, -R4 ;  /* 0x0000000107020824 */ /* 0x000fca00078e0a04 */
[----:B------:R-:W-:Y:S02]  /*02c0*/  @P0 LEA R3, R2, UR4, 0x2 ;  /* 0x0000000402030c11 */ /* 0x000fe4000f8e10ff */
[----:B------:R-:W-:Y:S04]  /*02d0*/  @P0 LDS R2, [R0] ;  /* 0x0000000000020984 */ /* 0x000fe80000000800 */
[----:B0-----:R-:W0:Y:S02]  /*02e0*/  @P0 LDS R5, [R3] ;  /* 0x0000000003050984 */ /* 0x001e240000000800 */
[----:B0-----:R-:W-:-:S05]  /*02f0*/  @P0 IMAD.IADD R2, R2, 0x1, R5 ;  /* 0x0000000102020824 */ /* 0x001fca00078e0205 */
[----:B------:R1:W-:Y:S01]  /*0300*/  @P0 STS [R3], R2 ;  /* 0x0000000203000388 */ /* 0x0003e20000000800 */
[----:B------:R-:W-:Y:S06]  /*0310*/  BAR.SYNC.DEFER_BLOCKING 0x0 ;  /* 0x0000000000007b1d */ /* 0x000fec0000010000 */
.L_x_3:
[----:B------:R-:W-:Y:S02]  /*0320*/  ISETP.GE.U32.AND P1, PT, R4, 0x2, PT ;  /* 0x000000020400780c */ /* 0x000fe40003f26070 */
[----:B------:R-:W-:-:S11]  /*0330*/  ISETP.NE.AND P0, PT, R7, RZ, PT ;  /* 0x000000ff0700720c */ /* 0x000fd60003f05270 */
[----:B------:R-:W-:Y:S05]  /*0340*/  @!P1 BRA `(.L_x_5) ;  /* 0x00000000002c9947 */ /* 0x000fea0003800000 */
.L_x_6:
[----:B0-----:R-:W-:-:S04]  /*0350*/  SHF.R.U32.HI R5, RZ, 0x1, R4 ;  /* 0x00000001ff057819 */ /* 0x001fc80000011604 */
[----:B------:R-:W-:-:S13]  /*0360*/  ISETP.GE.U32.AND P1, PT, R7, R5, PT ;  /* 0x000000050700720c */ /* 0x000fda0003f26070 */
[----:B-1----:R-:W-:Y:S01]  /*0370*/  @!P1 IMAD R2, R5, 0x4, R0 ;  /* 0x0000000405029824 */ /* 0x002fe200078e0200 */
[----:B------:R-:W-:Y:S05]  /*0380*/  @!P1 LDS R3, [R0] ;  /* 0x0000000000039984 */ /* 0x000fea0000000800 */
[----:B------:R-:W0:Y:S02]  /*0390*/  @!P1 LDS R2, [R2] ;  /* 0x0000000002029984 */ /* 0x000e240000000800 */
[----:B0-----:R-:W-:-:S05]  /*03a0*/  @!P1 IMAD.IADD R3, R2, 0x1, R3 ;  /* 0x0000000102039824 */ /* 0x001fca00078e0203 */
[----:B------:R2:W-:Y:S01]  /*03b0*/  @!P1 STS [R0], R3 ;  /* 0x0000000300009388 */ /* 0x0005e20000000800 */
[----:B------:R-:W-:Y:S01]  /*03c0*/  BAR.SYNC.DEFER_BLOCKING 0x0 ;  /* 0x0000000000007b1d */ /* 0x000fe20000010000 */
[----:B------:R-:W-:Y:S01]  /*03d0*/  ISETP.GT.U32.AND P1, PT, R4, 0x3, PT ;  /* 0x000000030400780c */ /* 0x000fe20003f24070 */
[----:B------:R-:W-:-:S12]  /*03e0*/  IMAD.MOV.U32 R4, RZ, RZ, R5 ;  /* 0x000000ffff047224 */ /* 0x000fd800078e0005 */
[----:B--2---:R-:W-:Y:S05]  /*03f0*/  @P1 BRA `(.L_x_6) ;  /* 0xfffffffc00d41947 */ /* 0x004fea000383ffff */
.L_x_5:
[----:B------:R-:W-:Y:S05]  /*0400*/  @P0 EXIT ;  /* 0x000000000000094d */ /* 0x000fea0003800000 */
[----:B------:R-:W2:Y:S01]  /*0410*/  S2UR UR5, SR_CgaCtaId ;  /* 0x00000000000579c3 */ /* 0x000ea20000008800 */
[----:B------:R-:W-:-:S07]  /*0420*/  UMOV UR4, 0x400 ;  /* 0x0000040000047882 */ /* 0x000fce0000000000 */
[----:B-1----:R-:W1:Y:S01]  /*0430*/  LDC.64 R2, c[0x0][0x380] ;  /* 0x0000e000ff027b82 */ /* 0x002e620000000a00 */
[----:B--2---:R-:W-:Y:S01]  /*0440*/  ULEA UR4, UR5, UR4, 0x18 ;  /* 0x0000000405047291 */ /* 0x004fe2000f8ec0ff */
[----:B-1----:R-:W-:-:S08]  /*0450*/  IMAD.WIDE.U32 R2, R6, 0x4, R2 ;  /* 0x0000000406027825 */ /* 0x002fd000078e0002 */
[----:B0-----:R-:W0:Y:S04]  /*0460*/  LDS R5, [UR4] ;  /* 0x00000004ff057984 */ /* 0x001e280008000800 */
[----:B0-----:R-:W-:Y:S01]  /*0470*/  STG.E desc[UR6][R2.64], R5 ;  /* 0x0000000502007986 */ /* 0x001fe2000c101906 */
[----:B------:R-:W-:Y:S05]  /*0480*/  EXIT ;  /* 0x000000000000794d */ /* 0x000fea0003800000 */
.L_x_7:
[----:B------:R-:W-:-:S00]  /*0490*/  BRA `(.L_x_7) ;  /* 0xfffffffc00fc7947 */ /* 0x000fc0000383ffff */
[----:B------:R-:W-:-:S00]  /*04a0*/  NOP ;  /* 0x0000000000007918 */ /* 0x000fc00000000000 */
        /* <DEDUP_REMOVED lines=13> */
.L_x_8:


//--------------------- .nv.shared._Z17Reduction6_kernelPiPKim --------------------------
	.section	.nv.shared._Z17Reduction6_kernelPiPKim,"aw",@nobits
	.sectionflags	@""
	.align	16
	.zero		1024


//--------------------- .nv.shared.reserved.0     --------------------------
	.section	.nv.shared.reserved.0,"aw",@nobits
	.weak		__nv_reservedSMEM_offset_0_alias
	.size		__nv_reservedSMEM_offset_0_alias, 0, 64
	.other		__nv_reservedSMEM_offset_0_alias,@"STO_CUDA_RESERVED_SHARED STV_DEFAULT"
__nv_reservedSMEM_offset_0_alias:
	.zero		0
	.zero		64


//--------------------- .nv.constant0._Z17Reduction6_kernelPiPKim --------------------------
	.section	.nv.constant0._Z17Reduction6_kernelPiPKim,"a",@progbits
	.sectionflags	@""
	.align	4
.nv.constant0._Z17Reduction6_kernelPiPKim:
	.zero		920


//--------------------- SYMBOLS --------------------------

	.type		.nv.reservedSmem.offset0,@object
	.size		.nv.reservedSmem.offset0,0x4
	.type		.nv.reservedSmem.cap,@object
	.size		.nv.reservedSmem.cap,0x4
